	.headerflags	@"EF_CUDA_TEXMODE_UNIFIED EF_CUDA_64BIT_ADDRESS EF_CUDA_ACCELERATORS EF_CUDA_SM90 EF_CUDA_VIRTUAL_SM(EF_CUDA_SM90)"
	.elftype	@"ET_EXEC"


//--------------------- .nv.info                  --------------------------
	.section	.nv.info,"",@"SHT_CUDA_INFO"
	.align	4


	//----- nvinfo : EIATTR_REGCOUNT
	.align		4
        /*0000*/ 	.byte	0x04, 0x2f
        /*0002*/ 	.short	(.L_3 - .L_2)
	.align		4
.L_2:
        /*0004*/ 	.word	index@(triton_poi_fused__native_batch_norm_legit_no_training_add_103)
        /*0008*/ 	.word	0x00000016


	//----- nvinfo : EIATTR_MIN_STACK_SIZE
	.align		4
.L_3:
        /*000c*/ 	.byte	0x04, 0x12
        /*000e*/ 	.short	(.L_5 - .L_4)
	.align		4
.L_4:
        /*0010*/ 	.word	index@(triton_poi_fused__native_batch_norm_legit_no_training_add_103)
        /*0014*/ 	.word	0x00000000


	//----- nvinfo : EIATTR_FRAME_SIZE
	.align		4
.L_5:
        /*0018*/ 	.byte	0x04, 0x11
        /*001a*/ 	.short	(.L_7 - .L_6)
	.align		4
.L_6:
        /*001c*/ 	.word	index@(triton_poi_fused__native_batch_norm_legit_no_training_add_103)
        /*0020*/ 	.word	0x00000000


	//----- nvinfo : EIATTR_MIN_STACK_SIZE
	.align		4
.L_7:
        /*0024*/ 	.byte	0x04, 0x12
        /*0026*/ 	.short	(.L_9 - .L_8)
	.align		4
.L_8:
        /*0028*/ 	.word	index@(triton_poi_fused__native_batch_norm_legit_no_training_add_103)
        /*002c*/ 	.word	0x00000000
.L_9:


//--------------------- .nv.info.triton_poi_fused__native_batch_norm_legit_no_training_add_103 --------------------------
	.section	.nv.info.triton_poi_fused__native_batch_norm_legit_no_training_add_103,"",@"SHT_CUDA_INFO"
	.sectionflags	@""
	.align	4


	//----- nvinfo : EIATTR_CUDA_API_VERSION
	.align		4
        /*0000*/ 	.byte	0x04, 0x37
        /*0002*/ 	.short	(.L_11 - .L_10)
.L_10:
        /*0004*/ 	.word	0x0000007c


	//----- nvinfo : EIATTR_KPARAM_INFO
	.align		4
.L_11:
        /*0008*/ 	.byte	0x04, 0x17
        /*000a*/ 	.short	(.L_13 - .L_12)
.L_12:
        /*000c*/ 	.word	0x00000000
        /*0010*/ 	.short	0x0007
        /*0012*/ 	.short	0x0038
        /*0014*/ 	.byte	0x00, 0xf0, 0x11, 0x00


	//----- nvinfo : EIATTR_KPARAM_INFO
	.align		4
.L_13:
        /*0018*/ 	.byte	0x04, 0x17
        /*001a*/ 	.short	(.L_15 - .L_14)
.L_14:
        /*001c*/ 	.word	0x00000000
        /*0020*/ 	.short	0x0006
        /*0022*/ 	.short	0x0030
        /*0024*/ 	.byte	0x00, 0xf4, 0x21, 0x00


	//----- nvinfo : EIATTR_KPARAM_INFO
	.align		4
.L_15:
        /*0028*/ 	.byte	0x04, 0x17
        /*002a*/ 	.short	(.L_17 - .L_16)
.L_16:
        /*002c*/ 	.word	0x00000000
        /*0030*/ 	.short	0x0005
        /*0032*/ 	.short	0x0028
        /*0034*/ 	.byte	0x00, 0xf4, 0x21, 0x00


	//----- nvinfo : EIATTR_KPARAM_INFO
	.align		4
.L_17:
        /*0038*/ 	.byte	0x04, 0x17
        /*003a*/ 	.short	(.L_19 - .L_18)
.L_18:
        /*003c*/ 	.word	0x00000000
        /*0040*/ 	.short	0x0004
        /*0042*/ 	.short	0x0020
        /*0044*/ 	.byte	0x00, 0xf4, 0x21, 0x00


	//----- nvinfo : EIATTR_KPARAM_INFO
	.align		4
.L_19:
        /*0048*/ 	.byte	0x04, 0x17
        /*004a*/ 	.short	(.L_21 - .L_20)
.L_20:
        /*004c*/ 	.word	0x00000000
        /*0050*/ 	.short	0x0003
        /*0052*/ 	.short	0x0018
        /*0054*/ 	.byte	0x00, 0xf4, 0x21, 0x00


	//----- nvinfo : EIATTR_KPARAM_INFO
	.align		4
.L_21:
        /*0058*/ 	.byte	0x04, 0x17
        /*005a*/ 	.short	(.L_23 - .L_22)
.L_22:
        /*005c*/ 	.word	0x00000000
        /*0060*/ 	.short	0x0002
        /*0062*/ 	.short	0x0010
        /*0064*/ 	.byte	0x00, 0xf4, 0x21, 0x00


	//----- nvinfo : EIATTR_KPARAM_INFO
	.align		4
.L_23:
        /*0068*/ 	.byte	0x04, 0x17
        /*006a*/ 	.short	(.L_25 - .L_24)
.L_24:
        /*006c*/ 	.word	0x00000000
        /*0070*/ 	.short	0x0001
        /*0072*/ 	.short	0x0008
        /*0074*/ 	.byte	0x00, 0xf4, 0x21, 0x00


	//----- nvinfo : EIATTR_KPARAM_INFO
	.align		4
.L_25:
        /*0078*/ 	.byte	0x04, 0x17
        /*007a*/ 	.short	(.L_27 - .L_26)
.L_26:
        /*007c*/ 	.word	0x00000000
        /*0080*/ 	.short	0x0000
        /*0082*/ 	.short	0x0000
        /*0084*/ 	.byte	0x00, 0xf4, 0x21, 0x00


	//----- nvinfo : EIATTR_SPARSE_MMA_MASK
	.align		4
.L_27:
        /*0088*/ 	.byte	0x03, 0x50
        /*008a*/ 	.short	0x0000


	//----- nvinfo : EIATTR_MAXREG_COUNT
	.align		4
        /*008c*/ 	.byte	0x03, 0x1b
        /*008e*/ 	.short	0x00ff


	//----- nvinfo : EIATTR_EXIT_INSTR_OFFSETS
	.align		4
        /*0090*/ 	.byte	0x04, 0x1c
        /*0092*/ 	.short	(.L_29 - .L_28)


	//   ....[0]....
.L_28:
        /*0094*/ 	.word	0x00000360


	//   ....[1]....
        /*0098*/ 	.word	0x00000380


	//----- nvinfo : EIATTR_REQNTID
	.align		4
.L_29:
        /*009c*/ 	.byte	0x04, 0x10
        /*009e*/ 	.short	(.L_31 - .L_30)
.L_30:
        /*00a0*/ 	.word	0x00000080
        /*00a4*/ 	.word	0x00000001
        /*00a8*/ 	.word	0x00000001


	//----- nvinfo : EIATTR_CBANK_PARAM_SIZE
	.align		4
.L_31:
        /*00ac*/ 	.byte	0x03, 0x19
        /*00ae*/ 	.short	0x003c


	//----- nvinfo : EIATTR_PARAM_CBANK
	.align		4
        /*00b0*/ 	.byte	0x04, 0x0a
        /*00b2*/ 	.short	(.L_33 - .L_32)
	.align		4
.L_32:
        /*00b4*/ 	.word	index@(.nv.constant0.triton_poi_fused__native_batch_norm_legit_no_training_add_103)
        /*00b8*/ 	.short	0x0210
        /*00ba*/ 	.short	0x003c


	//----- nvinfo : EIATTR_SW_WAR
	.align		4
.L_33:
        /*00bc*/ 	.byte	0x04, 0x36
        /*00be*/ 	.short	(.L_35 - .L_34)
.L_34:
        /*00c0*/ 	.word	0x00000008
.L_35:


//--------------------- .nv.callgraph             --------------------------
	.section	.nv.callgraph,"",@"SHT_CUDA_CALLGRAPH"
	.align	4
	.sectionentsize	8
	.align		4
        /*0000*/ 	.word	0x00000000
	.align		4
        /*0004*/ 	.word	0xffffffff
	.align		4
        /*0008*/ 	.word	0x00000000
	.align		4
        /*000c*/ 	.word	0xfffffffe
	.align		4
        /*0010*/ 	.word	0x00000000
	.align		4
        /*0014*/ 	.word	0xfffffffd
	.align		4
        /*0018*/ 	.word	0x00000000
	.align		4
        /*001c*/ 	.word	0xfffffffc


//--------------------- .nv.constant4             --------------------------
	.section	.nv.constant4,"a",@progbits
	.align	8
	.align		8
.nv.constant4:
        /*0000*/ 	.dword	_$_str
	.align		8
        /*0008*/ 	.dword	_$_str_$_2


//--------------------- .text.triton_poi_fused__native_batch_norm_legit_no_training_add_103 --------------------------
	.section	.text.triton_poi_fused__native_batch_norm_legit_no_training_add_103,"ax",@progbits
	.align	128
        .global         triton_poi_fused__native_batch_norm_legit_no_training_add_103
        .type           triton_poi_fused__native_batch_norm_legit_no_training_add_103,@function
        .size           triton_poi_fused__native_batch_norm_legit_no_training_add_103,(.L_x_1 - triton_poi_fused__native_batch_norm_legit_no_training_add_103)
        .other          triton_poi_fused__native_batch_norm_legit_no_training_add_103,@"STO_CUDA_ENTRY STV_DEFAULT"
triton_poi_fused__native_batch_norm_legit_no_training_add_103:
.text.triton_poi_fused__native_batch_norm_legit_no_training_add_103:
[----:B------:R-:W0:Y:S01]  /*0000*/  LDC R1, c[0x0][0x28] ;  /* 0x00000a00ff017b82 */ /* 0x000e220000000800 */
[----:B------:R-:W1:Y:S07]  /*0010*/  S2R R0, SR_TID.X ;  /* 0x0000000000007919 */ /* 0x000e6e0000002100 */
[----:B------:R-:W2:Y:S01]  /*0020*/  LDC.64 R14, c[0x0][0x228] ;  /* 0x00008a00ff0e7b82 */ /* 0x000ea20000000a00 */
[----:B------:R-:W-:Y:S01]  /*0030*/  ULDC.64 UR4, c[0x0][0x208] ;  /* 0x0000820000047ab9 */ /* 0x000fe20000000a00 */
[----:B------:R-:W3:Y:S06]  /*0040*/  S2R R3, SR_CTAID.X ;  /* 0x0000000000037919 */ /* 0x000eec0000002500 */
[----:B------:R-:W4:Y:S08]  /*0050*/  LDC.64 R10, c[0x0][0x218] ;  /* 0x00008600ff0a7b82 */ /* 0x000f300000000a00 */
[----:B------:R-:W5:Y:S08]  /*0060*/  LDC.64 R12, c[0x0][0x220] ;  /* 0x00008800ff0c7b82 */ /* 0x000f700000000a00 */
[----:B------:R-:W5:Y:S01]  /*0070*/  LDC.64 R16, c[0x0][0x230] ;  /* 0x00008c00ff107b82 */ /* 0x000f620000000a00 */
[----:B-1----:R-:W-:-:S07]  /*0080*/  LOP3.LUT R0, R0, 0x7f, RZ, 0xc0, !PT ;  /* 0x0000007f00007812 */ /* 0x002fce00078ec0ff */
[----:B------:R-:W1:Y:S01]  /*0090*/  LDC.64 R8, c[0x0][0x238] ;  /* 0x00008e00ff087b82 */ /* 0x000e620000000a00 */
[----:B---3--:R-:W-:-:S04]  /*00a0*/  LEA R0, R3, R0, 0x7 ;  /* 0x0000000003007211 */ /* 0x008fc800078e38ff */
[C---:B------:R-:W-:Y:S01]  /*00b0*/  ISETP.GE.AND P4, PT, R0.reuse, 0xae0, PT ;  /* 0x00000ae00000780c */ /* 0x040fe20003f86270 */
[----:B------:R-:W-:Y:S02]  /*00c0*/  IMAD.HI R2, R0, 0x2f149903, RZ ;  /* 0x2f14990300027827 */ /* 0x000fe400078e02ff */
[----:B------:R-:W3:Y:S03]  /*00d0*/  LDC.64 R4, c[0x0][0x240] ;  /* 0x00009000ff047b82 */ /* 0x000ee60000000a00 */
[----:B------:R-:W-:-:S04]  /*00e0*/  SHF.R.U32.HI R3, RZ, 0x1f, R2 ;  /* 0x0000001fff037819 */ /* 0x000fc80000011602 */
[----:B------:R-:W-:Y:S02]  /*00f0*/  LEA.HI.SX32 R7, R2, R3, 0x1b ;  /* 0x0000000302077211 */ /* 0x000fe400078fdaff */
[----:B------:R-:W-:-:S03]  /*0100*/  CS2R R2, SRZ ;  /* 0x0000000000027805 */ /* 0x000fc6000001ff00 */
[----:B------:R-:W-:-:S04]  /*0110*/  IMAD R19, R7, -0xae, R0 ;  /* 0xffffff5207137824 */ /* 0x000fc800078e0200 */
[----:B--2---:R-:W-:-:S05]  /*0120*/  IMAD.WIDE R14, R19, 0x4, R14 ;  /* 0x00000004130e7825 */ /* 0x004fca00078e020e */
[----:B------:R2:W3:Y:S01]  /*0130*/  @!P4 LDG.E.EL R2, desc[UR4][R14.64] ;  /* 0x000000040e02c981 */ /* 0x0004e2000c2e1900 */
[C---:B------:R-:W-:Y:S01]  /*0140*/  ISETP.GE.AND P3, PT, R19.reuse, 0xa2, PT ;  /* 0x000000a21300780c */ /* 0x040fe20003f66270 */
[----:B------:R-:W-:Y:S01]  /*0150*/  HFMA2.MMA R6, -RZ, RZ, 0, 0 ;  /* 0x00000000ff067435 */ /* 0x000fe200000001ff */
[C---:B----4-:R-:W-:Y:S02]  /*0160*/  IMAD.WIDE R10, R0.reuse, 0x4, R10 ;  /* 0x00000004000a7825 */ /* 0x050fe400078e020a */
[----:B------:R-:W-:Y:S02]  /*0170*/  ISETP.LT.AND P1, PT, R0, 0xae0, !P3 ;  /* 0x00000ae00000780c */ /* 0x000fe40005f21270 */
[----:B-----5:R-:W-:Y:S01]  /*0180*/  IMAD.WIDE R12, R19, 0x4, R12 ;  /* 0x00000004130c7825 */ /* 0x020fe200078e020c */
[----:B------:R4:W5:Y:S03]  /*0190*/  @!P4 LDG.E R3, desc[UR4][R10.64] ;  /* 0x000000040a03c981 */ /* 0x000966000c1e1900 */
[----:B------:R-:W-:Y:S01]  /*01a0*/  IMAD R7, R7, 0xa2, R19 ;  /* 0x000000a207077824 */ /* 0x000fe200078e0213 */
[----:B------:R-:W5:Y:S01]  /*01b0*/  @!P4 LDG.E.EL R6, desc[UR4][R12.64] ;  /* 0x000000040c06c981 */ /* 0x000f62000c2e1900 */
[----:B0-2---:R-:W-:-:S04]  /*01c0*/  IMAD.WIDE R14, R19, 0x4, R16 ;  /* 0x00000004130e7825 */ /* 0x005fc800078e0210 */
[----:B-1----:R-:W-:Y:S01]  /*01d0*/  IMAD.WIDE R8, R19, 0x4, R8 ;  /* 0x0000000413087825 */ /* 0x002fe200078e0208 */
[----:B------:R-:W-:-:S03]  /*01e0*/  CS2R R18, SRZ ;  /* 0x0000000000127805 */ /* 0x000fc6000001ff00 */
[----:B---3--:R-:W-:Y:S01]  /*01f0*/  IMAD.WIDE R16, R7, 0x4, R4 ;  /* 0x0000000407107825 */ /* 0x008fe200078e0204 */
[----:B------:R-:W-:Y:S01]  /*0200*/  MOV R7, RZ ;  /* 0x000000ff00077202 */ /* 0x000fe20000000f00 */
[----:B----4-:R-:W-:Y:S01]  /*0210*/  HFMA2.MMA R11, -RZ, RZ, 1.625, 0 ;  /* 0x3e800000ff0b7435 */ /* 0x010fe200000001ff */
[----:B------:R-:W2:Y:S01]  /*0220*/  @!P4 LDG.E.EL R18, desc[UR4][R8.64] ;  /* 0x000000040812c981 */ /* 0x000ea2000c2e1900 */
[----:B------:R-:W0:Y:S03]  /*0230*/  LDC.64 R4, c[0x0][0x210] ;  /* 0x00008400ff047b82 */ /* 0x000e260000000a00 */
[----:B------:R-:W3:Y:S04]  /*0240*/  @P1 LDG.E R19, desc[UR4][R16.64] ;  /* 0x0000000410131981 */ /* 0x000ee8000c1e1900 */
[----:B------:R-:W2:Y:S01]  /*0250*/  @!P4 LDG.E.EL R7, desc[UR4][R14.64] ;  /* 0x000000040e07c981 */ /* 0x000ea2000c2e1900 */
[----:B0-----:R-:W-:-:S04]  /*0260*/  IMAD.WIDE R4, R0, 0x4, R4 ;  /* 0x0000000400047825 */ /* 0x001fc800078e0204 */
[----:B------:R-:W-:-:S04]  /*0270*/  FADD R2, R2, 9.9999997473787516356e-06 ;  /* 0x3727c5ac02027421 */ /* 0x000fc80000000000 */
[----:B------:R-:W0:Y:S02]  /*0280*/  MUFU.SQRT R10, R2 ;  /* 0x00000002000a7308 */ /* 0x000e240000002000 */
[C---:B0-----:R-:W-:Y:S02]  /*0290*/  FSETP.GT.AND P0, PT, R10.reuse, 8.50705917302346158658e+37, PT ;  /* 0x7e8000000a00780b */ /* 0x041fe40003f04000 */
[----:B------:R-:W-:-:S11]  /*02a0*/  FSETP.GEU.AND P2, PT, R10, 1.175494350822287508e-38, PT ;  /* 0x008000000a00780b */ /* 0x000fd60003f4e000 */
[----:B------:R-:W-:-:S04]  /*02b0*/  @P0 FMUL R10, R10, 0.25 ;  /* 0x3e8000000a0a0820 */ /* 0x000fc80000400000 */
[----:B------:R-:W-:-:S06]  /*02c0*/  @!P2 FMUL R10, R10, 16777216 ;  /* 0x4b8000000a0aa820 */ /* 0x000fcc0000400000 */
[----:B------:R-:W0:Y:S01]  /*02d0*/  MUFU.RCP R10, R10 ;  /* 0x0000000a000a7308 */ /* 0x000e220000001000 */
[----:B------:R-:W-:Y:S01]  /*02e0*/  FSEL R11, R11, 1, P0 ;  /* 0x3f8000000b0b7808 */ /* 0x000fe20000000000 */
[----:B-----5:R-:W-:-:S04]  /*02f0*/  FADD R3, -R6, R3 ;  /* 0x0000000306037221 */ /* 0x020fc80000000100 */
[----:B------:R-:W-:-:S04]  /*0300*/  @!P2 FMUL R11, R11, 16777216 ;  /* 0x4b8000000b0ba820 */ /* 0x000fc80000400000 */
[----:B0-----:R-:W-:-:S04]  /*0310*/  FMUL R2, R10, R11 ;  /* 0x0000000b0a027220 */ /* 0x001fc80000400000 */
[----:B------:R-:W-:Y:S01]  /*0320*/  FMUL R3, R3, R2 ;  /* 0x0000000203037220 */ /* 0x000fe20000400000 */
[----:B---3--:R-:W-:-:S03]  /*0330*/  SEL R2, R19, RZ, P1 ;  /* 0x000000ff13027207 */ /* 0x008fc60000800000 */
[----:B--2---:R-:W-:-:S04]  /*0340*/  FFMA R3, R3, R7, R18 ;  /* 0x0000000703037223 */ /* 0x004fc80000000012 */
[----:B------:R-:W-:Y:S01]  /*0350*/  @!P3 FADD R3, R3, R2 ;  /* 0x000000020303b221 */ /* 0x000fe20000000000 */
[----:B------:R-:W-:Y:S06]  /*0360*/  @P4 EXIT ;  /* 0x000000000000494d */ /* 0x000fec0003800000 */
[----:B------:R-:W-:Y:S01]  /*0370*/  STG.E desc[UR4][R4.64], R3 ;  /* 0x0000000304007986 */ /* 0x000fe2000c101904 */
[----:B------:R-:W-:Y:S05]  /*0380*/  EXIT ;  /* 0x000000000000794d */ /* 0x000fea0003800000 */
.L_x_0:
[----:B------:R-:W-:-:S00]  /*0390*/  BRA `(.L_x_0) ;  /* 0xfffffffc00fc7947 */ /* 0x000fc0000383ffff */
[----:B------:R-:W-:-:S00]  /*03a0*/  NOP ;  /* 0x0000000000007918 */ /* 0x000fc00000000000 */
        /* <DEDUP_REMOVED lines=13> */
.L_x_1:


//--------------------- .nv.global.init           --------------------------
	.section	.nv.global.init,"aw",@progbits
.nv.global.init:
	.type		_$_str,@object
	.size		_$_str,(_$_str_$_2 - _$_str)
_$_str:
        /*0000*/ 	.byte	0x5f, 0x5f, 0x43, 0x55, 0x44, 0x41, 0x5f, 0x46, 0x54, 0x5a, 0x00
	.type		_$_str_$_2,@object
	.size		_$_str_$_2,(.L_1 - _$_str_$_2)
_$_str_$_2:
        /*000b*/ 	.byte	0x5f, 0x5f, 0x43, 0x55, 0x44, 0x41, 0x5f, 0x50, 0x52, 0x45, 0x43, 0x5f, 0x53, 0x51, 0x52, 0x54
        /*001b*/ 	.byte	0x00
.L_1:


//--------------------- .nv.constant0.triton_poi_fused__native_batch_norm_legit_no_training_add_103 --------------------------
	.section	.nv.constant0.triton_poi_fused__native_batch_norm_legit_no_training_add_103,"a",@progbits
	.sectionflags	@""
	.align	4
.nv.constant0.triton_poi_fused__native_batch_norm_legit_no_training_add_103:
	.zero		588
